.version 6.5
.target sm_30
.address_size 64


.visible .entry shared_variable(
	.param .u64 input,
	.param .u64 output
)
{
    .shared .align 4 .b8    shared_mem1[128];

	.reg .u64 	            in_addr;
    .reg .u64 	            out_addr;
    .reg .u64 	            temp1;
    .reg .u64 	            temp2;

	ld.param.u64 	        in_addr, [input];
    ld.param.u64 	        out_addr, [output];

    ld.global.u64           temp1, [in_addr];
    st.shared.u64           [shared_mem1], temp1;
    ld.shared.u64           temp2, [shared_mem1];
    st.global.u64           [out_addr], temp2;
	ret;
}

// ===== COMPILED SASS (sm_100) =====

	.target	sm_100

	.elftype	@"ET_EXEC"


//--------------------- .note.nv.tkinfo           --------------------------
	.section	.note.nv.tkinfo,"",@"SHT_NOTE"
	.sectionflags	@"SHF_NOTE_NV_TKINFO"
	.tkinfo
        /*0018*/ 	.word	0x00000002
        /*0030*/ 	.string	""
        /*0030*/ 	.string	"ptxas"
        /*0030*/ 	.string	"Cuda compilation tools, release 13.0, V13.0.88"
        /*0030*/ 	.string	"Build cuda_13.0.r13.0/compiler.36424714_0"
        /*0030*/ 	.string	"-arch sm_100 "



//--------------------- .note.nv.cuinfo           --------------------------
	.section	.note.nv.cuinfo,"",@"SHT_NOTE"
	.sectionflags	@"SHF_NOTE_NV_CUINFO"
        /*0018*/ 	.short	0x0002
        /*001a*/ 	.short	0x001e
        /*001c*/ 	.short	0x0082
	.zero		2


//--------------------- .nv.info                  --------------------------
	.section	.nv.info,"",@"SHT_CUDA_INFO"
	.align	4


	//----- nvinfo : EIATTR_REGCOUNT
	.align		4
        /*0000*/ 	.byte	0x04, 0x2f
        /*0002*/ 	.short	(.L_1 - .L_0)
	.align		4
.L_0:
        /*0004*/ 	.word	index@(shared_variable)
        /*0008*/ 	.word	0x00000008


	//----- nvinfo : EIATTR_FRAME_SIZE
	.align		4
.L_1:
        /*000c*/ 	.byte	0x04, 0x11
        /*000e*/ 	.short	(.L_3 - .L_2)
	.align		4
.L_2:
        /*0010*/ 	.word	index@(shared_variable)
        /*0014*/ 	.word	0x00000000


	//----- nvinfo : EIATTR_MIN_STACK_SIZE
	.align		4
.L_3:
        /*0018*/ 	.byte	0x04, 0x12
        /*001a*/ 	.short	(.L_5 - .L_4)
	.align		4
.L_4:
        /*001c*/ 	.word	index@(shared_variable)
        /*0020*/ 	.word	0x00000000
.L_5:


//--------------------- .nv.compat                --------------------------
	.section	.nv.compat,"",@"SHT_CUDA_COMPAT_INFO"
	.align	4
        /*0000*/ 	.byte	0x02, 0x09, 0x00, 0x00, 0x02, 0x02, 0x01, 0x00, 0x02, 0x05, 0x05, 0x00, 0x03, 0x07, 0x01, 0x01
        /*0010*/ 	.byte	0x02, 0x03, 0x00, 0x00, 0x02, 0x06, 0x01, 0x00, 0x04, 0x0b, 0x08, 0x00, 0x09, 0x00, 0x00, 0x00
        /*0020*/ 	.byte	0x00, 0x00, 0x00, 0x00


//--------------------- .nv.info.shared_variable  --------------------------
	.section	.nv.info.shared_variable,"",@"SHT_CUDA_INFO"
	.sectionflags	@""
	.align	4


	//----- nvinfo : EIATTR_CUDA_API_VERSION
	.align		4
        /*0000*/ 	.byte	0x04, 0x37
        /*0002*/ 	.short	(.L_7 - .L_6)
.L_6:
        /*0004*/ 	.word	0x00000082


	//----- nvinfo : EIATTR_KPARAM_INFO
	.align		4
.L_7:
        /*0008*/ 	.byte	0x04, 0x17
        /*000a*/ 	.short	(.L_9 - .L_8)
.L_8:
        /*000c*/ 	.word	0x00000000
        /*0010*/ 	.short	0x0001
        /*0012*/ 	.short	0x0008
        /*0014*/ 	.byte	0x00, 0xf0, 0x21, 0x00


	//----- nvinfo : EIATTR_KPARAM_INFO
	.align		4
.L_9:
        /*0018*/ 	.byte	0x04, 0x17
        /*001a*/ 	.short	(.L_11 - .L_10)
.L_10:
        /*001c*/ 	.word	0x00000000
        /*0020*/ 	.short	0x0000
        /*0022*/ 	.short	0x0000
        /*0024*/ 	.byte	0x00, 0xf0, 0x21, 0x00


	//----- nvinfo : EIATTR_SPARSE_MMA_MASK
	.align		4
.L_11:
        /*0028*/ 	.byte	0x03, 0x50
        /*002a*/ 	.short	0x0000


	//----- nvinfo : EIATTR_MAXREG_COUNT
	.align		4
        /*002c*/ 	.byte	0x03, 0x1b
        /*002e*/ 	.short	0x00ff


	//----- nvinfo : EIATTR_MERCURY_ISA_VERSION
	.align		4
        /*0030*/ 	.byte	0x03, 0x5f
        /*0032*/ 	.short	0x0101


	//----- nvinfo : EIATTR_VRC_CTA_INIT_COUNT
	.align		4
        /*0034*/ 	.byte	0x02, 0x4a
	.zero		1
	.zero		1


	//----- nvinfo : EIATTR_EXIT_INSTR_OFFSETS
	.align		4
        /*0038*/ 	.byte	0x04, 0x1c
        /*003a*/ 	.short	(.L_13 - .L_12)


	//   ....[0]....
.L_12:
        /*003c*/ 	.word	0x000000a0


	//----- nvinfo : EIATTR_CBANK_PARAM_SIZE
	.align		4
.L_13:
        /*0040*/ 	.byte	0x03, 0x19
        /*0042*/ 	.short	0x0010


	//----- nvinfo : EIATTR_PARAM_CBANK
	.align		4
        /*0044*/ 	.byte	0x04, 0x0a
        /*0046*/ 	.short	(.L_15 - .L_14)
	.align		4
.L_14:
        /*0048*/ 	.word	index@(.nv.constant0.shared_variable)
        /*004c*/ 	.short	0x0380
        /*004e*/ 	.short	0x0010


	//----- nvinfo : EIATTR_SW_WAR
	.align		4
.L_15:
        /*0050*/ 	.byte	0x04, 0x36
        /*0052*/ 	.short	(.L_17 - .L_16)
.L_16:
        /*0054*/ 	.word	0x00000008
.L_17:


//--------------------- .nv.callgraph             --------------------------
	.section	.nv.callgraph,"",@"SHT_CUDA_CALLGRAPH"
	.align	4
	.sectionentsize	8
	.align		4
        /*0000*/ 	.word	0x00000000
	.align		4
        /*0004*/ 	.word	0xffffffff
	.align		4
        /*0008*/ 	.word	0x00000000
	.align		4
        /*000c*/ 	.word	0xfffffffe
	.align		4
        /*0010*/ 	.word	0x00000000
	.align		4
        /*0014*/ 	.word	0xfffffffd
	.align		4
        /*0018*/ 	.word	0x00000000
	.align		4
        /*001c*/ 	.word	0xfffffffc


//--------------------- .text.shared_variable     --------------------------
	.section	.text.shared_variable,"ax",@progbits
	.align	128
        .global         shared_variable
        .type           shared_variable,@function
        .size           shared_variable,(.L_x_1 - shared_variable)
        .other          shared_variable,@"STO_CUDA_ENTRY STV_DEFAULT"
shared_variable:
.text.shared_variable:
[----:B------:R-:W-:Y:S08]  /*0000*/  LDC R1, c[0x0][0x37c] ;  /* 0x0000df00ff017b82 */ /* 0x000ff00000000800 */
[----:B------:R-:W0:Y:S01]  /*0010*/  LDC.64 R2, c[0x0][0x380] ;  /* 0x0000e000ff027b82 */ /* 0x000e220000000a00 */
[----:B------:R-:W0:Y:S02]  /*0020*/  LDCU.64 UR6, c[0x0][0x358] ;  /* 0x00006b00ff0677ac */ /* 0x000e240008000a00 */
[----:B0-----:R-:W2:Y:S05]  /*0030*/  LDG.E.64 R2, desc[UR6][R2.64] ;  /* 0x0000000602027981 */ /* 0x001eaa000c1e1b00 */
[----:B------:R-:W0:Y:S01]  /*0040*/  S2UR UR5, SR_CgaCtaId ;  /* 0x00000000000579c3 */ /* 0x000e220000008800 */
[----:B------:R-:W-:-:S07]  /*0050*/  UMOV UR4, 0x400 ;  /* 0x0000040000047882 */ /* 0x000fce0000000000 */
[----:B------:R-:W1:Y:S01]  /*0060*/  LDC.64 R4, c[0x0][0x388] ;  /* 0x0000e200ff047b82 */ /* 0x000e620000000a00 */
[----:B0-----:R-:W-:-:S09]  /*0070*/  ULEA UR4, UR5, UR4, 0x18 ;  /* 0x0000000405047291 */ /* 0x001fd2000f8ec0ff */
[----:B--2---:R-:W-:Y:S04]  /*0080*/  STS.64 [UR4], R2 ;  /* 0x00000002ff007988 */ /* 0x004fe80008000a04 */
[----:B-1----:R-:W-:Y:S01]  /*0090*/  STG.E.64 desc[UR6][R4.64], R2 ;  /* 0x0000000204007986 */ /* 0x002fe2000c101b06 */
[----:B------:R-:W-:Y:S05]  /*00a0*/  EXIT ;  /* 0x000000000000794d */ /* 0x000fea0003800000 */
.L_x_0:
[----:B------:R-:W-:-:S00]  /*00b0*/  BRA `(.L_x_0) ;  /* 0xfffffffc00fc7947 */ /* 0x000fc0000383ffff */
[----:B------:R-:W-:-:S00]  /*00c0*/  NOP ;  /* 0x0000000000007918 */ /* 0x000fc00000000000 */
        /* <DEDUP_REMOVED lines=11> */
.L_x_1:


//--------------------- .nv.shared.shared_variable --------------------------
	.section	.nv.shared.shared_variable,"aw",@nobits
	.sectionflags	@""
	.align	4
.nv.shared.shared_variable:
	.zero		1152


//--------------------- .nv.shared.reserved.0     --------------------------
	.section	.nv.shared.reserved.0,"aw",@nobits
	.weak		__nv_reservedSMEM_offset_0_alias
	.size		__nv_reservedSMEM_offset_0_alias, 0, 64
	.other		__nv_reservedSMEM_offset_0_alias,@"STO_CUDA_RESERVED_SHARED STV_DEFAULT"
__nv_reservedSMEM_offset_0_alias:
	.zero		0
	.zero		64


//--------------------- .nv.constant0.shared_variable --------------------------
	.section	.nv.constant0.shared_variable,"a",@progbits
	.sectionflags	@""
	.align	4
.nv.constant0.shared_variable:
	.zero		912


//--------------------- SYMBOLS --------------------------

	.type		.nv.reservedSmem.offset0,@object
	.size		.nv.reservedSmem.offset0,0x4
	.type		.nv.reservedSmem.cap,@object
	.size		.nv.reservedSmem.cap,0x4
